//
// Generated by NVIDIA NVVM Compiler
//
// Compiler Build ID: CL-36424714
// Cuda compilation tools, release 13.0, V13.0.88
// Based on NVVM 20.0.0
//

.version 9.0
.target sm_100
.address_size 64

	// .globl	_Z8Sgemv_v2ILi2EEvPfS0_S0_ii

.visible .entry _Z8Sgemv_v2ILi2EEvPfS0_S0_ii(
	.param .u64 .ptr .align 1 _Z8Sgemv_v2ILi2EEvPfS0_S0_ii_param_0,
	.param .u64 .ptr .align 1 _Z8Sgemv_v2ILi2EEvPfS0_S0_ii_param_1,
	.param .u64 .ptr .align 1 _Z8Sgemv_v2ILi2EEvPfS0_S0_ii_param_2,
	.param .u32 _Z8Sgemv_v2ILi2EEvPfS0_S0_ii_param_3,
	.param .u32 _Z8Sgemv_v2ILi2EEvPfS0_S0_ii_param_4
)
{
	.reg .pred 	%p<8>;
	.reg .b32 	%r<25>;
	.reg .b32 	%f<14>;
	.reg .b64 	%rd<14>;

	ld.param.u64 	%rd1, [_Z8Sgemv_v2ILi2EEvPfS0_S0_ii_param_0];
	ld.param.u64 	%rd2, [_Z8Sgemv_v2ILi2EEvPfS0_S0_ii_param_1];
	ld.param.u64 	%rd3, [_Z8Sgemv_v2ILi2EEvPfS0_S0_ii_param_2];
	ld.param.u32 	%r4, [_Z8Sgemv_v2ILi2EEvPfS0_S0_ii_param_3];
	ld.param.u32 	%r3, [_Z8Sgemv_v2ILi2EEvPfS0_S0_ii_param_4];
	mov.u32 	%r5, %ctaid.x;
	mov.u32 	%r1, %tid.x;
	mov.u32 	%r6, %tid.y;
	mov.u32 	%r7, %ntid.y;
	mad.lo.s32 	%r8, %r7, %r5, %r6;
	shl.b32 	%r9, %r8, 1;
	shr.u32 	%r10, %r1, 4;
	and.b32  	%r11, %r10, 1;
	or.b32  	%r2, %r9, %r11;
	setp.ge.s32 	%p1, %r2, %r4;
	@%p1 bra 	$L__BB0_3;
	cvta.to.global.u64 	%rd4, %rd1;
	cvta.to.global.u64 	%rd5, %rd2;
	and.b32  	%r12, %r1, 15;
	mad.lo.s32 	%r13, %r3, %r2, %r12;
	mul.wide.s32 	%rd6, %r13, 4;
	add.s64 	%rd7, %rd4, %rd6;
	ld.global.nc.f32 	%f2, [%rd7];
	shl.b32 	%r14, %r1, 2;
	cvt.u64.u32 	%rd8, %r14;
	and.b64  	%rd9, %rd8, 60;
	add.s64 	%rd10, %rd5, %rd9;
	ld.global.nc.f32 	%f3, [%rd10];
	fma.rn.f32 	%f4, %f2, %f3, 0f00000000;
	mov.b32 	%r15, %f4;
	shfl.sync.down.b32	%r16|%p2, %r15, 16, 31, -1;
	mov.b32 	%f5, %r16;
	add.f32 	%f6, %f4, %f5;
	mov.b32 	%r17, %f6;
	shfl.sync.down.b32	%r18|%p3, %r17, 8, 31, -1;
	mov.b32 	%f7, %r18;
	add.f32 	%f8, %f6, %f7;
	mov.b32 	%r19, %f8;
	shfl.sync.down.b32	%r20|%p4, %r19, 4, 31, -1;
	mov.b32 	%f9, %r20;
	add.f32 	%f10, %f8, %f9;
	mov.b32 	%r21, %f10;
	shfl.sync.down.b32	%r22|%p5, %r21, 2, 31, -1;
	mov.b32 	%f11, %r22;
	add.f32 	%f12, %f10, %f11;
	mov.b32 	%r23, %f12;
	shfl.sync.down.b32	%r24|%p6, %r23, 1, 31, -1;
	mov.b32 	%f13, %r24;
	add.f32 	%f1, %f12, %f13;
	setp.ne.s32 	%p7, %r12, 0;
	@%p7 bra 	$L__BB0_3;
	cvta.to.global.u64 	%rd11, %rd3;
	mul.wide.s32 	%rd12, %r2, 4;
	add.s64 	%rd13, %rd11, %rd12;
	st.global.f32 	[%rd13], %f1;
$L__BB0_3:
	ret;

}


// ===== COMPILED SASS (sm_100) =====

	.target	sm_100

	.elftype	@"ET_EXEC"


//--------------------- .note.nv.tkinfo           --------------------------
	.section	.note.nv.tkinfo,"",@"SHT_NOTE"
	.sectionflags	@"SHF_NOTE_NV_TKINFO"
	.tkinfo
        /*0018*/ 	.word	0x00000002
        /*0030*/ 	.string	""
        /*0030*/ 	.string	"ptxas"
        /*0030*/ 	.string	"Cuda compilation tools, release 13.0, V13.0.88"
        /*0030*/ 	.string	"Build cuda_13.0.r13.0/compiler.36424714_0"
        /*0030*/ 	.string	"-arch sm_100 -m 64 "



//--------------------- .note.nv.cuinfo           --------------------------
	.section	.note.nv.cuinfo,"",@"SHT_NOTE"
	.sectionflags	@"SHF_NOTE_NV_CUINFO"
        /*0018*/ 	.short	0x0002
        /*001a*/ 	.short	0x0064
        /*001c*/ 	.short	0x0082
	.zero		2


//--------------------- .nv.info                  --------------------------
	.section	.nv.info,"",@"SHT_CUDA_INFO"
	.align	4


	//----- nvinfo : EIATTR_REGCOUNT
	.align		4
        /*0000*/ 	.byte	0x04, 0x2f
        /*0002*/ 	.short	(.L_1 - .L_0)
	.align		4
.L_0:
        /*0004*/ 	.word	index@(_Z8Sgemv_v2ILi2EEvPfS0_S0_ii)
        /*0008*/ 	.word	0x00000010


	//----- nvinfo : EIATTR_FRAME_SIZE
	.align		4
.L_1:
        /*000c*/ 	.byte	0x04, 0x11
        /*000e*/ 	.short	(.L_3 - .L_2)
	.align		4
.L_2:
        /*0010*/ 	.word	index@(_Z8Sgemv_v2ILi2EEvPfS0_S0_ii)
        /*0014*/ 	.word	0x00000000


	//----- nvinfo : EIATTR_MIN_STACK_SIZE
	.align		4
.L_3:
        /*0018*/ 	.byte	0x04, 0x12
        /*001a*/ 	.short	(.L_5 - .L_4)
	.align		4
.L_4:
        /*001c*/ 	.word	index@(_Z8Sgemv_v2ILi2EEvPfS0_S0_ii)
        /*0020*/ 	.word	0x00000000
.L_5:


//--------------------- .nv.compat                --------------------------
	.section	.nv.compat,"",@"SHT_CUDA_COMPAT_INFO"
	.align	4
        /*0000*/ 	.byte	0x02, 0x09, 0x00, 0x00, 0x02, 0x02, 0x01, 0x00, 0x02, 0x05, 0x05, 0x00, 0x03, 0x07, 0x01, 0x01
        /*0010*/ 	.byte	0x02, 0x03, 0x00, 0x00, 0x02, 0x06, 0x01, 0x00, 0x04, 0x0b, 0x08, 0x00, 0x09, 0x00, 0x00, 0x00
        /*0020*/ 	.byte	0x00, 0x00, 0x00, 0x00


//--------------------- .nv.info._Z8Sgemv_v2ILi2EEvPfS0_S0_ii --------------------------
	.section	.nv.info._Z8Sgemv_v2ILi2EEvPfS0_S0_ii,"",@"SHT_CUDA_INFO"
	.sectionflags	@""
	.align	4


	//----- nvinfo : EIATTR_CUDA_API_VERSION
	.align		4
        /*0000*/ 	.byte	0x04, 0x37
        /*0002*/ 	.short	(.L_7 - .L_6)
.L_6:
        /*0004*/ 	.word	0x00000082


	//----- nvinfo : EIATTR_KPARAM_INFO
	.align		4
.L_7:
        /*0008*/ 	.byte	0x04, 0x17
        /*000a*/ 	.short	(.L_9 - .L_8)
.L_8:
        /*000c*/ 	.word	0x00000000
        /*0010*/ 	.short	0x0004
        /*0012*/ 	.short	0x001c
        /*0014*/ 	.byte	0x00, 0xf0, 0x11, 0x00


	//----- nvinfo : EIATTR_KPARAM_INFO
	.align		4
.L_9:
        /*0018*/ 	.byte	0x04, 0x17
        /*001a*/ 	.short	(.L_11 - .L_10)
.L_10:
        /*001c*/ 	.word	0x00000000
        /*0020*/ 	.short	0x0003
        /*0022*/ 	.short	0x0018
        /*0024*/ 	.byte	0x00, 0xf0, 0x11, 0x00


	//----- nvinfo : EIATTR_KPARAM_INFO
	.align		4
.L_11:
        /*0028*/ 	.byte	0x04, 0x17
        /*002a*/ 	.short	(.L_13 - .L_12)
.L_12:
        /*002c*/ 	.word	0x00000000
        /*0030*/ 	.short	0x0002
        /*0032*/ 	.short	0x0010
        /*0034*/ 	.byte	0x00, 0xf5, 0x21, 0x00


	//----- nvinfo : EIATTR_KPARAM_INFO
	.align		4
.L_13:
        /*0038*/ 	.byte	0x04, 0x17
        /*003a*/ 	.short	(.L_15 - .L_14)
.L_14:
        /*003c*/ 	.word	0x00000000
        /*0040*/ 	.short	0x0001
        /*0042*/ 	.short	0x0008
        /*0044*/ 	.byte	0x00, 0xf5, 0x21, 0x00


	//----- nvinfo : EIATTR_KPARAM_INFO
	.align		4
.L_15:
        /*0048*/ 	.byte	0x04, 0x17
        /*004a*/ 	.short	(.L_17 - .L_16)
.L_16:
        /*004c*/ 	.word	0x00000000
        /*0050*/ 	.short	0x0000
        /*0052*/ 	.short	0x0000
        /*0054*/ 	.byte	0x00, 0xf5, 0x21, 0x00


	//----- nvinfo : EIATTR_SPARSE_MMA_MASK
	.align		4
.L_17:
        /*0058*/ 	.byte	0x03, 0x50
        /*005a*/ 	.short	0x0000


	//----- nvinfo : EIATTR_MAXREG_COUNT
	.align		4
        /*005c*/ 	.byte	0x03, 0x1b
        /*005e*/ 	.short	0x00ff


	//----- nvinfo : EIATTR_MERCURY_ISA_VERSION
	.align		4
        /*0060*/ 	.byte	0x03, 0x5f
        /*0062*/ 	.short	0x0101


	//----- nvinfo : EIATTR_COOP_GROUP_MASK_REGIDS
	.align		4
        /*0064*/ 	.byte	0x04, 0x29
        /*0066*/ 	.short	(.L_19 - .L_18)


	//   ....[0]....
.L_18:
        /*0068*/ 	.word	0xffffffff


	//   ....[1]....
        /*006c*/ 	.word	0xffffffff


	//   ....[2]....
        /*0070*/ 	.word	0xffffffff


	//   ....[3]....
        /*0074*/ 	.word	0xffffffff


	//   ....[4]....
        /*0078*/ 	.word	0xffffffff


	//----- nvinfo : EIATTR_COOP_GROUP_INSTR_OFFSETS
	.align		4
.L_19:
        /*007c*/ 	.byte	0x04, 0x28
        /*007e*/ 	.short	(.L_21 - .L_20)


	//   ....[0]....
.L_20:
        /*0080*/ 	.word	0x000001a0


	//   ....[1]....
        /*0084*/ 	.word	0x000001c0


	//   ....[2]....
        /*0088*/ 	.word	0x000001e0


	//   ....[3]....
        /*008c*/ 	.word	0x00000200


	//   ....[4]....
        /*0090*/ 	.word	0x00000220


	//----- nvinfo : EIATTR_VRC_CTA_INIT_COUNT
	.align		4
.L_21:
        /*0094*/ 	.byte	0x02, 0x4a
	.zero		1
	.zero		1


	//----- nvinfo : EIATTR_EXIT_INSTR_OFFSETS
	.align		4
        /*0098*/ 	.byte	0x04, 0x1c
        /*009a*/ 	.short	(.L_23 - .L_22)


	//   ....[0]....
.L_22:
        /*009c*/ 	.word	0x000000b0


	//   ....[1]....
        /*00a0*/ 	.word	0x00000230


	//   ....[2]....
        /*00a4*/ 	.word	0x00000280


	//----- nvinfo : EIATTR_CBANK_PARAM_SIZE
	.align		4
.L_23:
        /*00a8*/ 	.byte	0x03, 0x19
        /*00aa*/ 	.short	0x0020


	//----- nvinfo : EIATTR_PARAM_CBANK
	.align		4
        /*00ac*/ 	.byte	0x04, 0x0a
        /*00ae*/ 	.short	(.L_25 - .L_24)
	.align		4
.L_24:
        /*00b0*/ 	.word	index@(.nv.constant0._Z8Sgemv_v2ILi2EEvPfS0_S0_ii)
        /*00b4*/ 	.short	0x0380
        /*00b6*/ 	.short	0x0020


	//----- nvinfo : EIATTR_SW_WAR
	.align		4
.L_25:
        /*00b8*/ 	.byte	0x04, 0x36
        /*00ba*/ 	.short	(.L_27 - .L_26)
.L_26:
        /*00bc*/ 	.word	0x00000008
.L_27:


//--------------------- .nv.callgraph             --------------------------
	.section	.nv.callgraph,"",@"SHT_CUDA_CALLGRAPH"
	.align	4
	.sectionentsize	8
	.align		4
        /*0000*/ 	.word	0x00000000
	.align		4
        /*0004*/ 	.word	0xffffffff
	.align		4
        /*0008*/ 	.word	0x00000000
	.align		4
        /*000c*/ 	.word	0xfffffffe
	.align		4
        /*0010*/ 	.word	0x00000000
	.align		4
        /*0014*/ 	.word	0xfffffffd
	.align		4
        /*0018*/ 	.word	0x00000000
	.align		4
        /*001c*/ 	.word	0xfffffffc


//--------------------- .text._Z8Sgemv_v2ILi2EEvPfS0_S0_ii --------------------------
	.section	.text._Z8Sgemv_v2ILi2EEvPfS0_S0_ii,"ax",@progbits
	.align	128
        .global         _Z8Sgemv_v2ILi2EEvPfS0_S0_ii
        .type           _Z8Sgemv_v2ILi2EEvPfS0_S0_ii,@function
        .size           _Z8Sgemv_v2ILi2EEvPfS0_S0_ii,(.L_x_1 - _Z8Sgemv_v2ILi2EEvPfS0_S0_ii)
        .other          _Z8Sgemv_v2ILi2EEvPfS0_S0_ii,@"STO_CUDA_ENTRY STV_DEFAULT"
_Z8Sgemv_v2ILi2EEvPfS0_S0_ii:
.text._Z8Sgemv_v2ILi2EEvPfS0_S0_ii:
[----:B------:R-:W-:Y:S01]  /*0000*/  LDC R1, c[0x0][0x37c] ;  /* 0x0000df00ff017b82 */ /* 0x000fe20000000800 */
[----:B------:R-:W0:Y:S07]  /*0010*/  S2R R5, SR_TID.X ;  /* 0x0000000000057919 */ /* 0x000e2e0000002100 */
[----:B------:R-:W1:Y:S01]  /*0020*/  S2UR UR4, SR_CTAID.X ;  /* 0x00000000000479c3 */ /* 0x000e620000002500 */
[----:B------:R-:W2:Y:S01]  /*0030*/  LDCU UR5, c[0x0][0x398] ;  /* 0x00007300ff0577ac */ /* 0x000ea20008000800 */
[----:B------:R-:W1:Y:S06]  /*0040*/  S2R R0, SR_TID.Y ;  /* 0x0000000000007919 */ /* 0x000e6c0000002200 */
[----:B------:R-:W1:Y:S01]  /*0050*/  LDC R3, c[0x0][0x364] ;  /* 0x0000d900ff037b82 */ /* 0x000e620000000800 */
[----:B0-----:R-:W-:Y:S01]  /*0060*/  SHF.R.U32.HI R2, RZ, 0x4, R5 ;  /* 0x00000004ff027819 */ /* 0x001fe20000011605 */
[----:B-1----:R-:W-:-:S03]  /*0070*/  IMAD R0, R3, UR4, R0 ;  /* 0x0000000403007c24 */ /* 0x002fc6000f8e0200 */
[----:B------:R-:W-:-:S04]  /*0080*/  LOP3.LUT R3, R2, 0x1, RZ, 0xc0, !PT ;  /* 0x0000000102037812 */ /* 0x000fc800078ec0ff */
[----:B------:R-:W-:-:S04]  /*0090*/  LEA R7, R0, R3, 0x1 ;  /* 0x0000000300077211 */ /* 0x000fc800078e08ff */
[----:B--2---:R-:W-:-:S13]  /*00a0*/  ISETP.GE.AND P0, PT, R7, UR5, PT ;  /* 0x0000000507007c0c */ /* 0x004fda000bf06270 */
[----:B------:R-:W-:Y:S05]  /*00b0*/  @P0 EXIT ;  /* 0x000000000000094d */ /* 0x000fea0003800000 */
[----:B------:R-:W0:Y:S01]  /*00c0*/  LDC.64 R2, c[0x0][0x380] ;  /* 0x0000e000ff027b82 */ /* 0x000e220000000a00 */
[----:B------:R-:W1:Y:S01]  /*00d0*/  LDCU UR6, c[0x0][0x39c] ;  /* 0x00007380ff0677ac */ /* 0x000e620008000800 */
[C---:B------:R-:W-:Y:S02]  /*00e0*/  SHF.L.U32 R4, R5.reuse, 0x2, RZ ;  /* 0x0000000205047819 */ /* 0x040fe400000006ff */
[----:B------:R-:W-:Y:S01]  /*00f0*/  LOP3.LUT P0, R0, R5, 0xf, RZ, 0xc0, !PT ;  /* 0x0000000f05007812 */ /* 0x000fe2000780c0ff */
[----:B------:R-:W2:Y:S01]  /*0100*/  LDCU.64 UR8, c[0x0][0x388] ;  /* 0x00007100ff0877ac */ /* 0x000ea20008000a00 */
[----:B------:R-:W-:Y:S01]  /*0110*/  LOP3.LUT R4, R4, 0x3c, RZ, 0xc0, !PT ;  /* 0x0000003c04047812 */ /* 0x000fe200078ec0ff */
[----:B------:R-:W3:Y:S02]  /*0120*/  LDCU.64 UR4, c[0x0][0x358] ;  /* 0x00006b00ff0477ac */ /* 0x000ee40008000a00 */
[----:B-1----:R-:W-:Y:S01]  /*0130*/  IMAD R5, R7, UR6, R0 ;  /* 0x0000000607057c24 */ /* 0x002fe2000f8e0200 */
[----:B--2---:R-:W-:-:S03]  /*0140*/  IADD3 R4, P1, PT, R4, UR8, RZ ;  /* 0x0000000804047c10 */ /* 0x004fc6000ff3e0ff */
[----:B0-----:R-:W-:Y:S01]  /*0150*/  IMAD.WIDE R2, R5, 0x4, R2 ;  /* 0x0000000405027825 */ /* 0x001fe200078e0202 */
[----:B------:R-:W-:-:S04]  /*0160*/  IADD3.X R5, PT, PT, RZ, UR9, RZ, P1, !PT ;  /* 0x00000009ff057c10 */ /* 0x000fc80008ffe4ff */
[----:B---3--:R-:W2:Y:S04]  /*0170*/  LDG.E.CONSTANT R0, desc[UR4][R2.64] ;  /* 0x0000000402007981 */ /* 0x008ea8000c1e9900 */
[----:B------:R-:W2:Y:S02]  /*0180*/  LDG.E.CONSTANT R5, desc[UR4][R4.64] ;  /* 0x0000000404057981 */ /* 0x000ea4000c1e9900 */
[----:B--2---:R-:W-:-:S05]  /*0190*/  FFMA R0, R0, R5, RZ ;  /* 0x0000000500007223 */ /* 0x004fca00000000ff */
[----:B------:R-:W0:Y:S02]  /*01a0*/  SHFL.DOWN PT, R9, R0, 0x10, 0x1f ;  /* 0x0a001f0000097f89 */ /* 0x000e2400000e0000 */
[----:B0-----:R-:W-:-:S05]  /*01b0*/  FADD R9, R0, R9 ;  /* 0x0000000900097221 */ /* 0x001fca0000000000 */
[----:B------:R-:W0:Y:S02]  /*01c0*/  SHFL.DOWN PT, R6, R9, 0x8, 0x1f ;  /* 0x09001f0009067f89 */ /* 0x000e2400000e0000 */
[----:B0-----:R-:W-:-:S05]  /*01d0*/  FADD R6, R9, R6 ;  /* 0x0000000609067221 */ /* 0x001fca0000000000 */
[----:B------:R-:W0:Y:S02]  /*01e0*/  SHFL.DOWN PT, R11, R6, 0x4, 0x1f ;  /* 0x08801f00060b7f89 */ /* 0x000e2400000e0000 */
[----:B0-----:R-:W-:-:S05]  /*01f0*/  FADD R11, R6, R11 ;  /* 0x0000000b060b7221 */ /* 0x001fca0000000000 */
[----:B------:R-:W0:Y:S02]  /*0200*/  SHFL.DOWN PT, R8, R11, 0x2, 0x1f ;  /* 0x08401f000b087f89 */ /* 0x000e2400000e0000 */
[----:B0-----:R-:W-:-:S05]  /*0210*/  FADD R8, R11, R8 ;  /* 0x000000080b087221 */ /* 0x001fca0000000000 */
[----:B------:R0:W1:Y:S01]  /*0220*/  SHFL.DOWN PT, R13, R8, 0x1, 0x1f ;  /* 0x08201f00080d7f89 */ /* 0x00006200000e0000 */
[----:B------:R-:W-:Y:S05]  /*0230*/  @P0 EXIT ;  /* 0x000000000000094d */ /* 0x000fea0003800000 */
[----:B------:R-:W2:Y:S01]  /*0240*/  LDC.64 R2, c[0x0][0x390] ;  /* 0x0000e400ff027b82 */ /* 0x000ea20000000a00 */
[----:B-1----:R-:W-:Y:S01]  /*0250*/  FADD R13, R8, R13 ;  /* 0x0000000d080d7221 */ /* 0x002fe20000000000 */
[----:B--2---:R-:W-:-:S05]  /*0260*/  IMAD.WIDE R2, R7, 0x4, R2 ;  /* 0x0000000407027825 */ /* 0x004fca00078e0202 */
[----:B------:R-:W-:Y:S01]  /*0270*/  STG.E desc[UR4][R2.64], R13 ;  /* 0x0000000d02007986 */ /* 0x000fe2000c101904 */
[----:B------:R-:W-:Y:S05]  /*0280*/  EXIT ;  /* 0x000000000000794d */ /* 0x000fea0003800000 */
.L_x_0:
[----:B------:R-:W-:-:S00]  /*0290*/  BRA `(.L_x_0) ;  /* 0xfffffffc00fc7947 */ /* 0x000fc0000383ffff */
[----:B------:R-:W-:-:S00]  /*02a0*/  NOP ;  /* 0x0000000000007918 */ /* 0x000fc00000000000 */
        /* <DEDUP_REMOVED lines=13> */
.L_x_1:


//--------------------- .nv.shared.reserved.0     --------------------------
	.section	.nv.shared.reserved.0,"aw",@nobits
	.weak		__nv_reservedSMEM_offset_0_alias
	.size		__nv_reservedSMEM_offset_0_alias, 0, 64
	.other		__nv_reservedSMEM_offset_0_alias,@"STO_CUDA_RESERVED_SHARED STV_DEFAULT"
__nv_reservedSMEM_offset_0_alias:
	.zero		0
	.zero		64


//--------------------- .nv.constant0._Z8Sgemv_v2ILi2EEvPfS0_S0_ii --------------------------
	.section	.nv.constant0._Z8Sgemv_v2ILi2EEvPfS0_S0_ii,"a",@progbits
	.sectionflags	@""
	.align	4
.nv.constant0._Z8Sgemv_v2ILi2EEvPfS0_S0_ii:
	.zero		928


//--------------------- SYMBOLS --------------------------

	.type		.nv.reservedSmem.offset0,@object
	.size		.nv.reservedSmem.offset0,0x4
